//
// Generated by NVIDIA NVVM Compiler
//
// Compiler Build ID: CL-36424714
// Cuda compilation tools, release 13.0, V13.0.88
// Based on NVVM 20.0.0
//

.version 9.0
.target sm_100
.address_size 64

	// .globl	_ZN3bdm11hello_worldEv
.extern .func  (.param .b32 func_retval0) vprintf
(
	.param .b64 vprintf_param_0,
	.param .b64 vprintf_param_1
)
;
.const .align 4 .b8 params[104];
.global .align 1 .b8 $str[21] = {72, 101, 108, 108, 111, 32, 102, 114, 111, 109, 32, 98, 108, 111, 99, 107, 32, 37, 100, 10};

.visible .entry _ZN3bdm11hello_worldEv()
{
	.local .align 8 .b8 	__local_depot0[8];
	.reg .b64 	%SP;
	.reg .b64 	%SPL;
	.reg .pred 	%p<2>;
	.reg .b32 	%r<5>;
	.reg .b64 	%rd<5>;

	mov.u64 	%SPL, __local_depot0;
	cvta.local.u64 	%SP, %SPL;
	mov.u32 	%r1, %tid.x;
	setp.ne.s32 	%p1, %r1, 0;
	@%p1 bra 	$L__BB0_2;
	add.u64 	%rd1, %SP, 0;
	add.u64 	%rd2, %SPL, 0;
	mov.u32 	%r2, %ctaid.x;
	st.local.u32 	[%rd2], %r2;
	mov.u64 	%rd3, $str;
	cvta.global.u64 	%rd4, %rd3;
	{ // callseq 0, 0
	.param .b64 param0;
	st.param.b64 	[param0], %rd4;
	.param .b64 param1;
	st.param.b64 	[param1], %rd1;
	.param .b32 retval0;
	call.uni (retval0), 
	vprintf, 
	(
	param0, 
	param1
	);
	ld.param.b32 	%r3, [retval0];
	} // callseq 0
$L__BB0_2:
	ret;

}
	// .globl	_ZN3bdm16calculate_hash_dEPjS0_P6float4j
.visible .entry _ZN3bdm16calculate_hash_dEPjS0_P6float4j(
	.param .u64 .ptr .align 1 _ZN3bdm16calculate_hash_dEPjS0_P6float4j_param_0,
	.param .u64 .ptr .align 1 _ZN3bdm16calculate_hash_dEPjS0_P6float4j_param_1,
	.param .u64 .ptr .align 1 _ZN3bdm16calculate_hash_dEPjS0_P6float4j_param_2,
	.param .u32 _ZN3bdm16calculate_hash_dEPjS0_P6float4j_param_3
)
{


	ret;

}


// ===== COMPILED SASS (sm_100) =====

	.target	sm_100

	.elftype	@"ET_EXEC"


//--------------------- .note.nv.tkinfo           --------------------------
	.section	.note.nv.tkinfo,"",@"SHT_NOTE"
	.sectionflags	@"SHF_NOTE_NV_TKINFO"
	.tkinfo
        /*0018*/ 	.word	0x00000002
        /*0030*/ 	.string	""
        /*0030*/ 	.string	"ptxas"
        /*0030*/ 	.string	"Cuda compilation tools, release 13.0, V13.0.88"
        /*0030*/ 	.string	"Build cuda_13.0.r13.0/compiler.36424714_0"
        /*0030*/ 	.string	"-arch sm_100 -m 64 "



//--------------------- .note.nv.cuinfo           --------------------------
	.section	.note.nv.cuinfo,"",@"SHT_NOTE"
	.sectionflags	@"SHF_NOTE_NV_CUINFO"
        /*0018*/ 	.short	0x0002
        /*001a*/ 	.short	0x0064
        /*001c*/ 	.short	0x0082
	.zero		2


//--------------------- .nv.info                  --------------------------
	.section	.nv.info,"",@"SHT_CUDA_INFO"
	.align	4


	//----- nvinfo : EIATTR_REGCOUNT
	.align		4
        /*0000*/ 	.byte	0x04, 0x2f
        /*0002*/ 	.short	(.L_3 - .L_2)
	.align		4
.L_2:
        /*0004*/ 	.word	index@(_ZN3bdm11hello_worldEv)
        /*0008*/ 	.word	0x00000018


	//----- nvinfo : EIATTR_FRAME_SIZE
	.align		4
.L_3:
        /*000c*/ 	.byte	0x04, 0x11
        /*000e*/ 	.short	(.L_5 - .L_4)
	.align		4
.L_4:
        /*0010*/ 	.word	index@(_ZN3bdm11hello_worldEv)
        /*0014*/ 	.word	0x00000008


	//----- nvinfo : EIATTR_REGCOUNT
	.align		4
.L_5:
        /*0018*/ 	.byte	0x04, 0x2f
        /*001a*/ 	.short	(.L_7 - .L_6)
	.align		4
.L_6:
        /*001c*/ 	.word	index@(_ZN3bdm16calculate_hash_dEPjS0_P6float4j)
        /*0020*/ 	.word	0x00000004


	//----- nvinfo : EIATTR_FRAME_SIZE
	.align		4
.L_7:
        /*0024*/ 	.byte	0x04, 0x11
        /*0026*/ 	.short	(.L_9 - .L_8)
	.align		4
.L_8:
        /*0028*/ 	.word	index@(_ZN3bdm16calculate_hash_dEPjS0_P6float4j)
        /*002c*/ 	.word	0x00000000


	//----- nvinfo : EIATTR_MIN_STACK_SIZE
	.align		4
.L_9:
        /*0030*/ 	.byte	0x04, 0x12
        /*0032*/ 	.short	(.L_11 - .L_10)
	.align		4
.L_10:
        /*0034*/ 	.word	index@(_ZN3bdm16calculate_hash_dEPjS0_P6float4j)
        /*0038*/ 	.word	0x00000000


	//----- nvinfo : EIATTR_MIN_STACK_SIZE
	.align		4
.L_11:
        /*003c*/ 	.byte	0x04, 0x12
        /*003e*/ 	.short	(.L_13 - .L_12)
	.align		4
.L_12:
        /*0040*/ 	.word	index@(_ZN3bdm11hello_worldEv)
        /*0044*/ 	.word	0x00000008
.L_13:


//--------------------- .nv.compat                --------------------------
	.section	.nv.compat,"",@"SHT_CUDA_COMPAT_INFO"
	.align	4
        /*0000*/ 	.byte	0x02, 0x09, 0x00, 0x00, 0x02, 0x02, 0x01, 0x00, 0x02, 0x05, 0x05, 0x00, 0x03, 0x07, 0x01, 0x01
        /*0010*/ 	.byte	0x02, 0x03, 0x00, 0x00, 0x02, 0x06, 0x01, 0x00, 0x04, 0x0b, 0x08, 0x00, 0x09, 0x00, 0x00, 0x00
        /*0020*/ 	.byte	0x00, 0x00, 0x00, 0x00


//--------------------- .nv.info._ZN3bdm16calculate_hash_dEPjS0_P6float4j --------------------------
	.section	.nv.info._ZN3bdm16calculate_hash_dEPjS0_P6float4j,"",@"SHT_CUDA_INFO"
	.sectionflags	@""
	.align	4


	//----- nvinfo : EIATTR_CUDA_API_VERSION
	.align		4
        /*0000*/ 	.byte	0x04, 0x37
        /*0002*/ 	.short	(.L_15 - .L_14)
.L_14:
        /*0004*/ 	.word	0x00000082


	//----- nvinfo : EIATTR_KPARAM_INFO
	.align		4
.L_15:
        /*0008*/ 	.byte	0x04, 0x17
        /*000a*/ 	.short	(.L_17 - .L_16)
.L_16:
        /*000c*/ 	.word	0x00000000
        /*0010*/ 	.short	0x0003
        /*0012*/ 	.short	0x0018
        /*0014*/ 	.byte	0x00, 0xf0, 0x11, 0x00


	//----- nvinfo : EIATTR_KPARAM_INFO
	.align		4
.L_17:
        /*0018*/ 	.byte	0x04, 0x17
        /*001a*/ 	.short	(.L_19 - .L_18)
.L_18:
        /*001c*/ 	.word	0x00000000
        /*0020*/ 	.short	0x0002
        /*0022*/ 	.short	0x0010
        /*0024*/ 	.byte	0x00, 0xf5, 0x21, 0x00


	//----- nvinfo : EIATTR_KPARAM_INFO
	.align		4
.L_19:
        /*0028*/ 	.byte	0x04, 0x17
        /*002a*/ 	.short	(.L_21 - .L_20)
.L_20:
        /*002c*/ 	.word	0x00000000
        /*0030*/ 	.short	0x0001
        /*0032*/ 	.short	0x0008
        /*0034*/ 	.byte	0x00, 0xf5, 0x21, 0x00


	//----- nvinfo : EIATTR_KPARAM_INFO
	.align		4
.L_21:
        /*0038*/ 	.byte	0x04, 0x17
        /*003a*/ 	.short	(.L_23 - .L_22)
.L_22:
        /*003c*/ 	.word	0x00000000
        /*0040*/ 	.short	0x0000
        /*0042*/ 	.short	0x0000
        /*0044*/ 	.byte	0x00, 0xf5, 0x21, 0x00


	//----- nvinfo : EIATTR_SPARSE_MMA_MASK
	.align		4
.L_23:
        /*0048*/ 	.byte	0x03, 0x50
        /*004a*/ 	.short	0x0000


	//----- nvinfo : EIATTR_MAXREG_COUNT
	.align		4
        /*004c*/ 	.byte	0x03, 0x1b
        /*004e*/ 	.short	0x00ff


	//----- nvinfo : EIATTR_MERCURY_ISA_VERSION
	.align		4
        /*0050*/ 	.byte	0x03, 0x5f
        /*0052*/ 	.short	0x0101


	//----- nvinfo : EIATTR_VRC_CTA_INIT_COUNT
	.align		4
        /*0054*/ 	.byte	0x02, 0x4a
	.zero		1
	.zero		1


	//----- nvinfo : EIATTR_EXIT_INSTR_OFFSETS
	.align		4
        /*0058*/ 	.byte	0x04, 0x1c
        /*005a*/ 	.short	(.L_25 - .L_24)


	//   ....[0]....
.L_24:
        /*005c*/ 	.word	0x00000010


	//----- nvinfo : EIATTR_CBANK_PARAM_SIZE
	.align		4
.L_25:
        /*0060*/ 	.byte	0x03, 0x19
        /*0062*/ 	.short	0x001c


	//----- nvinfo : EIATTR_PARAM_CBANK
	.align		4
        /*0064*/ 	.byte	0x04, 0x0a
        /*0066*/ 	.short	(.L_27 - .L_26)
	.align		4
.L_26:
        /*0068*/ 	.word	index@(.nv.constant0._ZN3bdm16calculate_hash_dEPjS0_P6float4j)
        /*006c*/ 	.short	0x0380
        /*006e*/ 	.short	0x001c


	//----- nvinfo : EIATTR_SW_WAR
	.align		4
.L_27:
        /*0070*/ 	.byte	0x04, 0x36
        /*0072*/ 	.short	(.L_29 - .L_28)
.L_28:
        /*0074*/ 	.word	0x00000008
.L_29:


//--------------------- .nv.info._ZN3bdm11hello_worldEv --------------------------
	.section	.nv.info._ZN3bdm11hello_worldEv,"",@"SHT_CUDA_INFO"
	.sectionflags	@""
	.align	4


	//----- nvinfo : EIATTR_CUDA_API_VERSION
	.align		4
        /*0000*/ 	.byte	0x04, 0x37
        /*0002*/ 	.short	(.L_31 - .L_30)
.L_30:
        /*0004*/ 	.word	0x00000082


	//----- nvinfo : EIATTR_SPARSE_MMA_MASK
	.align		4
.L_31:
        /*0008*/ 	.byte	0x03, 0x50
        /*000a*/ 	.short	0x0000


	//----- nvinfo : EIATTR_MAXREG_COUNT
	.align		4
        /*000c*/ 	.byte	0x03, 0x1b
        /*000e*/ 	.short	0x00ff


	//----- nvinfo : EIATTR_EXTERNS
	.align		4
        /*0010*/ 	.byte	0x04, 0x0f
        /*0012*/ 	.short	(.L_33 - .L_32)


	//   ....[0]....
	.align		4
.L_32:
        /*0014*/ 	.word	index@(vprintf)


	//----- nvinfo : EIATTR_MERCURY_ISA_VERSION
	.align		4
.L_33:
        /*0018*/ 	.byte	0x03, 0x5f
        /*001a*/ 	.short	0x0101


	//----- nvinfo : EIATTR_VRC_CTA_INIT_COUNT
	.align		4
        /*001c*/ 	.byte	0x02, 0x4a
	.zero		1
	.zero		1


	//----- nvinfo : EIATTR_SYSCALL_OFFSETS
	.align		4
        /*0020*/ 	.byte	0x04, 0x46
        /*0022*/ 	.short	(.L_35 - .L_34)


	//   ....[0]....
.L_34:
        /*0024*/ 	.word	0x00000110


	//----- nvinfo : EIATTR_EXIT_INSTR_OFFSETS
	.align		4
.L_35:
        /*0028*/ 	.byte	0x04, 0x1c
        /*002a*/ 	.short	(.L_37 - .L_36)


	//   ....[0]....
.L_36:
        /*002c*/ 	.word	0x00000080


	//   ....[1]....
        /*0030*/ 	.word	0x00000120


	//----- nvinfo : EIATTR_CRS_STACK_SIZE
	.align		4
.L_37:
        /*0034*/ 	.byte	0x04, 0x1e
        /*0036*/ 	.short	(.L_39 - .L_38)
.L_38:
        /*0038*/ 	.word	0x00000000


	//----- nvinfo : EIATTR_SW_WAR
	.align		4
.L_39:
        /*003c*/ 	.byte	0x04, 0x36
        /*003e*/ 	.short	(.L_41 - .L_40)
.L_40:
        /*0040*/ 	.word	0x00000008
.L_41:


//--------------------- .nv.callgraph             --------------------------
	.section	.nv.callgraph,"",@"SHT_CUDA_CALLGRAPH"
	.align	4
	.sectionentsize	8
	.align		4
        /*0000*/ 	.word	0x00000000
	.align		4
        /*0004*/ 	.word	0xffffffff
	.align		4
        /*0008*/ 	.word	index@(_ZN3bdm11hello_worldEv)
	.align		4
        /*000c*/ 	.word	index@(vprintf)
	.align		4
        /*0010*/ 	.word	0x00000000
	.align		4
        /*0014*/ 	.word	0xfffffffe
	.align		4
        /*0018*/ 	.word	0x00000000
	.align		4
        /*001c*/ 	.word	0xfffffffd
	.align		4
        /*0020*/ 	.word	0x00000000
	.align		4
        /*0024*/ 	.word	0xfffffffc


//--------------------- .nv.constant3             --------------------------
	.section	.nv.constant3,"a",@progbits
	.align	4
.nv.constant3:
	.type		params,@object
	.size		params,(.L_0 - params)
params:
	.zero		104
.L_0:


//--------------------- .nv.constant4             --------------------------
	.section	.nv.constant4,"a",@progbits
	.align	8
	.align		8
.nv.constant4:
        /*0000*/ 	.dword	$str
	.align		8
        /*0008*/ 	.dword	vprintf


//--------------------- .text._ZN3bdm16calculate_hash_dEPjS0_P6float4j --------------------------
	.section	.text._ZN3bdm16calculate_hash_dEPjS0_P6float4j,"ax",@progbits
	.align	128
        .global         _ZN3bdm16calculate_hash_dEPjS0_P6float4j
        .type           _ZN3bdm16calculate_hash_dEPjS0_P6float4j,@function
        .size           _ZN3bdm16calculate_hash_dEPjS0_P6float4j,(.L_x_3 - _ZN3bdm16calculate_hash_dEPjS0_P6float4j)
        .other          _ZN3bdm16calculate_hash_dEPjS0_P6float4j,@"STO_CUDA_ENTRY STV_DEFAULT"
_ZN3bdm16calculate_hash_dEPjS0_P6float4j:
.text._ZN3bdm16calculate_hash_dEPjS0_P6float4j:
[----:B------:R-:W-:Y:S01]  /*0000*/  LDC R1, c[0x0][0x37c] ;  /* 0x0000df00ff017b82 */ /* 0x000fe20000000800 */
[----:B------:R-:W-:Y:S05]  /*0010*/  EXIT ;  /* 0x000000000000794d */ /* 0x000fea0003800000 */
.L_x_0:
[----:B------:R-:W-:-:S00]  /*0020*/  BRA `(.L_x_0) ;  /* 0xfffffffc00fc7947 */ /* 0x000fc0000383ffff */
[----:B------:R-:W-:-:S00]  /*0030*/  NOP ;  /* 0x0000000000007918 */ /* 0x000fc00000000000 */
        /* <DEDUP_REMOVED lines=12> */
.L_x_3:


//--------------------- .text._ZN3bdm11hello_worldEv --------------------------
	.section	.text._ZN3bdm11hello_worldEv,"ax",@progbits
	.align	128
        .global         _ZN3bdm11hello_worldEv
        .type           _ZN3bdm11hello_worldEv,@function
        .size           _ZN3bdm11hello_worldEv,(.L_x_4 - _ZN3bdm11hello_worldEv)
        .other          _ZN3bdm11hello_worldEv,@"STO_CUDA_ENTRY STV_DEFAULT"
_ZN3bdm11hello_worldEv:
.text._ZN3bdm11hello_worldEv:
[----:B------:R-:W0:Y:S01]  /*0000*/  LDC R1, c[0x0][0x37c] ;  /* 0x0000df00ff017b82 */ /* 0x000e220000000800 */
[----:B------:R-:W1:Y:S01]  /*0010*/  S2R R0, SR_TID.X ;  /* 0x0000000000007919 */ /* 0x000e620000002100 */
[----:B------:R-:W2:Y:S01]  /*0020*/  LDCU UR4, c[0x0][0x2f8] ;  /* 0x00005f00ff0477ac */ /* 0x000ea20008000800 */
[----:B0-----:R-:W-:Y:S01]  /*0030*/  VIADD R1, R1, 0xfffffff8 ;  /* 0xfffffff801017836 */ /* 0x001fe20000000000 */
[----:B------:R-:W0:Y:S04]  /*0040*/  LDCU UR5, c[0x0][0x2fc] ;  /* 0x00005f80ff0577ac */ /* 0x000e280008000800 */
[----:B--2---:R-:W-:-:S05]  /*0050*/  IADD3 R6, P1, PT, R1, UR4, RZ ;  /* 0x0000000401067c10 */ /* 0x004fca000ff3e0ff */
[----:B0-----:R-:W-:Y:S01]  /*0060*/  IMAD.X R7, RZ, RZ, UR5, P1 ;  /* 0x00000005ff077e24 */ /* 0x001fe200088e06ff */
[----:B-1----:R-:W-:-:S13]  /*0070*/  ISETP.NE.AND P0, PT, R0, RZ, PT ;  /* 0x000000ff0000720c */ /* 0x002fda0003f05270 */
[----:B------:R-:W-:Y:S05]  /*0080*/  @P0 EXIT ;  /* 0x000000000000094d */ /* 0x000fea0003800000 */
[----:B------:R-:W0:Y:S01]  /*0090*/  S2R R8, SR_CTAID.X ;  /* 0x0000000000087919 */ /* 0x000e220000002500 */
[----:B------:R-:W-:Y:S01]  /*00a0*/  MOV R0, 0x8 ;  /* 0x0000000800007802 */ /* 0x000fe20000000f00 */
[----:B------:R-:W1:Y:S03]  /*00b0*/  LDCU.64 UR4, c[0x4][URZ] ;  /* 0x01000000ff0477ac */ /* 0x000e660008000a00 */
[----:B------:R2:W3:Y:S01]  /*00c0*/  LDC.64 R2, c[0x4][R0] ;  /* 0x0100000000027b82 */ /* 0x0004e20000000a00 */
[----:B-1----:R-:W-:Y:S02]  /*00d0*/  IMAD.U32 R4, RZ, RZ, UR4 ;  /* 0x00000004ff047e24 */ /* 0x002fe4000f8e00ff */
[----:B------:R-:W-:Y:S01]  /*00e0*/  IMAD.U32 R5, RZ, RZ, UR5 ;  /* 0x00000005ff057e24 */ /* 0x000fe2000f8e00ff */
[----:B0-----:R2:W-:Y:S06]  /*00f0*/  STL [R1], R8 ;  /* 0x0000000801007387 */ /* 0x0015ec0000100800 */
[----:B------:R-:W-:-:S07]  /*0100*/  LEPC R20, `(.L_x_1) ;  /* 0x000000001014794e */ /* 0x000fce0000000000 */
[----:B--23--:R-:W-:Y:S05]  /*0110*/  CALL.ABS.NOINC R2 ;  /* 0x0000000002007343 */ /* 0x00cfea0003c00000 */
.L_x_1:
[----:B------:R-:W-:Y:S05]  /*0120*/  EXIT ;  /* 0x000000000000794d */ /* 0x000fea0003800000 */
.L_x_2:
        /* <DEDUP_REMOVED lines=13> */
.L_x_4:


//--------------------- .nv.global.init           --------------------------
	.section	.nv.global.init,"aw",@progbits
.nv.global.init:
	.type		$str,@object
	.size		$str,(.L_1 - $str)
$str:
        /*0000*/ 	.byte	0x48, 0x65, 0x6c, 0x6c, 0x6f, 0x20, 0x66, 0x72, 0x6f, 0x6d, 0x20, 0x62, 0x6c, 0x6f, 0x63, 0x6b
        /*0010*/ 	.byte	0x20, 0x25, 0x64, 0x0a, 0x00
.L_1:


//--------------------- .nv.shared.reserved.0     --------------------------
	.section	.nv.shared.reserved.0,"aw",@nobits
	.weak		__nv_reservedSMEM_offset_0_alias
	.size		__nv_reservedSMEM_offset_0_alias, 0, 64
	.other		__nv_reservedSMEM_offset_0_alias,@"STO_CUDA_RESERVED_SHARED STV_DEFAULT"
__nv_reservedSMEM_offset_0_alias:
	.zero		0
	.zero		64


//--------------------- .nv.constant0._ZN3bdm16calculate_hash_dEPjS0_P6float4j --------------------------
	.section	.nv.constant0._ZN3bdm16calculate_hash_dEPjS0_P6float4j,"a",@progbits
	.sectionflags	@""
	.align	4
.nv.constant0._ZN3bdm16calculate_hash_dEPjS0_P6float4j:
	.zero		924


//--------------------- .nv.constant0._ZN3bdm11hello_worldEv --------------------------
	.section	.nv.constant0._ZN3bdm11hello_worldEv,"a",@progbits
	.sectionflags	@""
	.align	4
.nv.constant0._ZN3bdm11hello_worldEv:
	.zero		896


//--------------------- SYMBOLS --------------------------

	.type		.nv.reservedSmem.offset0,@object
	.size		.nv.reservedSmem.offset0,0x4
	.type		vprintf,@function
